//
// Generated by NVIDIA NVVM Compiler
//
// Compiler Build ID: CL-36424714
// Cuda compilation tools, release 13.0, V13.0.88
// Based on NVVM 20.0.0
//

.version 9.0
.target sm_100
.address_size 64

	// .globl	_Z13matmul_kernelPKfS0_Pfm

.visible .entry _Z13matmul_kernelPKfS0_Pfm(
	.param .u64 .ptr .align 1 _Z13matmul_kernelPKfS0_Pfm_param_0,
	.param .u64 .ptr .align 1 _Z13matmul_kernelPKfS0_Pfm_param_1,
	.param .u64 .ptr .align 1 _Z13matmul_kernelPKfS0_Pfm_param_2,
	.param .u64 _Z13matmul_kernelPKfS0_Pfm_param_3
)
{
	.reg .pred 	%p<11>;
	.reg .b32 	%r<10>;
	.reg .b32 	%f<55>;
	.reg .b64 	%rd<158>;

	ld.param.u64 	%rd28, [_Z13matmul_kernelPKfS0_Pfm_param_0];
	ld.param.u64 	%rd29, [_Z13matmul_kernelPKfS0_Pfm_param_1];
	ld.param.u64 	%rd26, [_Z13matmul_kernelPKfS0_Pfm_param_2];
	ld.param.u64 	%rd27, [_Z13matmul_kernelPKfS0_Pfm_param_3];
	cvta.to.global.u64 	%rd1, %rd29;
	cvta.to.global.u64 	%rd2, %rd28;
	mov.u32 	%r2, %tid.x;
	mov.u32 	%r1, %ctaid.x;
	cvt.u32.u64 	%r3, %rd27;
	mad.lo.s32 	%r4, %r1, %r3, %r2;
	cvt.s64.s32 	%rd3, %r4;
	mul.lo.s64 	%rd30, %rd27, %rd27;
	setp.le.u64 	%p1, %rd30, %rd3;
	@%p1 bra 	$L__BB0_15;
	or.b64  	%rd31, %rd3, %rd27;
	and.b64  	%rd32, %rd31, -4294967296;
	setp.ne.s64 	%p2, %rd32, 0;
	@%p2 bra 	$L__BB0_3;
	cvt.u32.u64 	%r6, %rd3;
	div.u32 	%r7, %r6, %r3;
	mul.lo.s32 	%r8, %r7, %r3;
	sub.s32 	%r9, %r6, %r8;
	cvt.u64.u32 	%rd151, %r7;
	cvt.u64.u32 	%rd152, %r9;
	bra.uni 	$L__BB0_4;
$L__BB0_3:
	div.u64 	%rd151, %rd3, %rd27;
	mul.lo.s64 	%rd33, %rd151, %rd27;
	sub.s64 	%rd152, %rd3, %rd33;
$L__BB0_4:
	cvt.u64.u32 	%rd35, %r1;
	mad.lo.s64 	%rd10, %rd27, %rd35, %rd151;
	add.s64 	%rd11, %rd152, %rd35;
	cvta.to.global.u64 	%rd36, %rd26;
	shl.b64 	%rd37, %rd3, 2;
	add.s64 	%rd12, %rd36, %rd37;
	ld.global.f32 	%f52, [%rd12];
	max.u64 	%rd13, %rd27, 1;
	and.b64  	%rd14, %rd13, 7;
	setp.lt.u64 	%p3, %rd27, 8;
	mov.b64 	%rd156, 0;
	@%p3 bra 	$L__BB0_7;
	and.b64  	%rd156, %rd13, -8;
	mov.b64 	%rd154, 0;
	mov.u64 	%rd153, %rd156;
$L__BB0_6:
	.pragma "nounroll";
	add.s64 	%rd39, %rd154, %rd10;
	mad.lo.s64 	%rd40, %rd154, %rd27, %rd11;
	shl.b64 	%rd41, %rd39, 32;
	shr.s64 	%rd42, %rd41, 30;
	add.s64 	%rd43, %rd2, %rd42;
	ld.global.f32 	%f9, [%rd43];
	shl.b64 	%rd44, %rd40, 32;
	shr.s64 	%rd45, %rd44, 30;
	add.s64 	%rd46, %rd1, %rd45;
	ld.global.f32 	%f10, [%rd46];
	fma.rn.f32 	%f11, %f9, %f10, %f52;
	st.global.f32 	[%rd12], %f11;
	add.s64 	%rd47, %rd40, %rd27;
	add.s64 	%rd48, %rd41, 4294967296;
	shr.s64 	%rd49, %rd48, 30;
	add.s64 	%rd50, %rd2, %rd49;
	ld.global.f32 	%f12, [%rd50];
	shl.b64 	%rd51, %rd47, 32;
	shr.s64 	%rd52, %rd51, 30;
	add.s64 	%rd53, %rd1, %rd52;
	ld.global.f32 	%f13, [%rd53];
	fma.rn.f32 	%f14, %f12, %f13, %f11;
	st.global.f32 	[%rd12], %f14;
	add.s64 	%rd54, %rd47, %rd27;
	add.s64 	%rd55, %rd41, 8589934592;
	shr.s64 	%rd56, %rd55, 30;
	add.s64 	%rd57, %rd2, %rd56;
	ld.global.f32 	%f15, [%rd57];
	shl.b64 	%rd58, %rd54, 32;
	shr.s64 	%rd59, %rd58, 30;
	add.s64 	%rd60, %rd1, %rd59;
	ld.global.f32 	%f16, [%rd60];
	fma.rn.f32 	%f17, %f15, %f16, %f14;
	st.global.f32 	[%rd12], %f17;
	add.s64 	%rd61, %rd54, %rd27;
	add.s64 	%rd62, %rd41, 12884901888;
	shr.s64 	%rd63, %rd62, 30;
	add.s64 	%rd64, %rd2, %rd63;
	ld.global.f32 	%f18, [%rd64];
	shl.b64 	%rd65, %rd61, 32;
	shr.s64 	%rd66, %rd65, 30;
	add.s64 	%rd67, %rd1, %rd66;
	ld.global.f32 	%f19, [%rd67];
	fma.rn.f32 	%f20, %f18, %f19, %f17;
	st.global.f32 	[%rd12], %f20;
	add.s64 	%rd68, %rd61, %rd27;
	add.s64 	%rd69, %rd41, 17179869184;
	shr.s64 	%rd70, %rd69, 30;
	add.s64 	%rd71, %rd2, %rd70;
	ld.global.f32 	%f21, [%rd71];
	shl.b64 	%rd72, %rd68, 32;
	shr.s64 	%rd73, %rd72, 30;
	add.s64 	%rd74, %rd1, %rd73;
	ld.global.f32 	%f22, [%rd74];
	fma.rn.f32 	%f23, %f21, %f22, %f20;
	st.global.f32 	[%rd12], %f23;
	add.s64 	%rd75, %rd68, %rd27;
	add.s64 	%rd76, %rd41, 21474836480;
	shr.s64 	%rd77, %rd76, 30;
	add.s64 	%rd78, %rd2, %rd77;
	ld.global.f32 	%f24, [%rd78];
	shl.b64 	%rd79, %rd75, 32;
	shr.s64 	%rd80, %rd79, 30;
	add.s64 	%rd81, %rd1, %rd80;
	ld.global.f32 	%f25, [%rd81];
	fma.rn.f32 	%f26, %f24, %f25, %f23;
	st.global.f32 	[%rd12], %f26;
	add.s64 	%rd82, %rd75, %rd27;
	add.s64 	%rd83, %rd41, 25769803776;
	shr.s64 	%rd84, %rd83, 30;
	add.s64 	%rd85, %rd2, %rd84;
	ld.global.f32 	%f27, [%rd85];
	shl.b64 	%rd86, %rd82, 32;
	shr.s64 	%rd87, %rd86, 30;
	add.s64 	%rd88, %rd1, %rd87;
	ld.global.f32 	%f28, [%rd88];
	fma.rn.f32 	%f29, %f27, %f28, %f26;
	st.global.f32 	[%rd12], %f29;
	add.s64 	%rd89, %rd82, %rd27;
	add.s64 	%rd90, %rd41, 30064771072;
	shr.s64 	%rd91, %rd90, 30;
	add.s64 	%rd92, %rd2, %rd91;
	ld.global.f32 	%f30, [%rd92];
	shl.b64 	%rd93, %rd89, 32;
	shr.s64 	%rd94, %rd93, 30;
	add.s64 	%rd95, %rd1, %rd94;
	ld.global.f32 	%f31, [%rd95];
	fma.rn.f32 	%f52, %f30, %f31, %f29;
	st.global.f32 	[%rd12], %f52;
	add.s64 	%rd154, %rd154, 8;
	add.s64 	%rd153, %rd153, -8;
	setp.ne.s64 	%p4, %rd153, 0;
	@%p4 bra 	$L__BB0_6;
$L__BB0_7:
	setp.eq.s64 	%p5, %rd14, 0;
	@%p5 bra 	$L__BB0_15;
	and.b64  	%rd21, %rd13, 3;
	setp.lt.u64 	%p6, %rd14, 4;
	@%p6 bra 	$L__BB0_10;
	add.s64 	%rd96, %rd156, %rd10;
	mad.lo.s64 	%rd97, %rd156, %rd27, %rd11;
	shl.b64 	%rd98, %rd96, 32;
	shr.s64 	%rd99, %rd98, 30;
	add.s64 	%rd100, %rd2, %rd99;
	ld.global.f32 	%f32, [%rd100];
	shl.b64 	%rd101, %rd97, 32;
	shr.s64 	%rd102, %rd101, 30;
	add.s64 	%rd103, %rd1, %rd102;
	ld.global.f32 	%f33, [%rd103];
	fma.rn.f32 	%f34, %f32, %f33, %f52;
	st.global.f32 	[%rd12], %f34;
	add.s64 	%rd104, %rd97, %rd27;
	add.s64 	%rd105, %rd98, 4294967296;
	shr.s64 	%rd106, %rd105, 30;
	add.s64 	%rd107, %rd2, %rd106;
	ld.global.f32 	%f35, [%rd107];
	shl.b64 	%rd108, %rd104, 32;
	shr.s64 	%rd109, %rd108, 30;
	add.s64 	%rd110, %rd1, %rd109;
	ld.global.f32 	%f36, [%rd110];
	fma.rn.f32 	%f37, %f35, %f36, %f34;
	st.global.f32 	[%rd12], %f37;
	add.s64 	%rd111, %rd104, %rd27;
	add.s64 	%rd112, %rd98, 8589934592;
	shr.s64 	%rd113, %rd112, 30;
	add.s64 	%rd114, %rd2, %rd113;
	ld.global.f32 	%f38, [%rd114];
	shl.b64 	%rd115, %rd111, 32;
	shr.s64 	%rd116, %rd115, 30;
	add.s64 	%rd117, %rd1, %rd116;
	ld.global.f32 	%f39, [%rd117];
	fma.rn.f32 	%f40, %f38, %f39, %f37;
	st.global.f32 	[%rd12], %f40;
	add.s64 	%rd118, %rd111, %rd27;
	add.s64 	%rd119, %rd98, 12884901888;
	shr.s64 	%rd120, %rd119, 30;
	add.s64 	%rd121, %rd2, %rd120;
	ld.global.f32 	%f41, [%rd121];
	shl.b64 	%rd122, %rd118, 32;
	shr.s64 	%rd123, %rd122, 30;
	add.s64 	%rd124, %rd1, %rd123;
	ld.global.f32 	%f42, [%rd124];
	fma.rn.f32 	%f52, %f41, %f42, %f40;
	st.global.f32 	[%rd12], %f52;
	add.s64 	%rd125, %rd156, 4;
	and.b64  	%rd156, %rd125, 4294967295;
$L__BB0_10:
	setp.eq.s64 	%p7, %rd21, 0;
	@%p7 bra 	$L__BB0_15;
	setp.eq.s64 	%p8, %rd21, 1;
	@%p8 bra 	$L__BB0_13;
	add.s64 	%rd126, %rd156, %rd10;
	mad.lo.s64 	%rd127, %rd156, %rd27, %rd11;
	shl.b64 	%rd128, %rd126, 32;
	shr.s64 	%rd129, %rd128, 30;
	add.s64 	%rd130, %rd2, %rd129;
	ld.global.f32 	%f43, [%rd130];
	shl.b64 	%rd131, %rd127, 32;
	shr.s64 	%rd132, %rd131, 30;
	add.s64 	%rd133, %rd1, %rd132;
	ld.global.f32 	%f44, [%rd133];
	fma.rn.f32 	%f45, %f43, %f44, %f52;
	st.global.f32 	[%rd12], %f45;
	add.s64 	%rd134, %rd127, %rd27;
	add.s64 	%rd135, %rd128, 4294967296;
	shr.s64 	%rd136, %rd135, 30;
	add.s64 	%rd137, %rd2, %rd136;
	ld.global.f32 	%f46, [%rd137];
	shl.b64 	%rd138, %rd134, 32;
	shr.s64 	%rd139, %rd138, 30;
	add.s64 	%rd140, %rd1, %rd139;
	ld.global.f32 	%f47, [%rd140];
	fma.rn.f32 	%f52, %f46, %f47, %f45;
	st.global.f32 	[%rd12], %f52;
	add.s64 	%rd141, %rd156, 2;
	and.b64  	%rd156, %rd141, 4294967295;
$L__BB0_13:
	and.b64  	%rd142, %rd13, 1;
	setp.eq.b64 	%p9, %rd142, 1;
	not.pred 	%p10, %p9;
	@%p10 bra 	$L__BB0_15;
	add.s64 	%rd143, %rd156, %rd10;
	mad.lo.s64 	%rd144, %rd156, %rd27, %rd11;
	shl.b64 	%rd145, %rd143, 32;
	shr.s64 	%rd146, %rd145, 30;
	add.s64 	%rd147, %rd2, %rd146;
	ld.global.f32 	%f48, [%rd147];
	shl.b64 	%rd148, %rd144, 32;
	shr.s64 	%rd149, %rd148, 30;
	add.s64 	%rd150, %rd1, %rd149;
	ld.global.f32 	%f49, [%rd150];
	fma.rn.f32 	%f50, %f48, %f49, %f52;
	st.global.f32 	[%rd12], %f50;
$L__BB0_15:
	ret;

}


// ===== COMPILED SASS (sm_100) =====

	.target	sm_100

	.elftype	@"ET_EXEC"


//--------------------- .note.nv.tkinfo           --------------------------
	.section	.note.nv.tkinfo,"",@"SHT_NOTE"
	.sectionflags	@"SHF_NOTE_NV_TKINFO"
	.tkinfo
        /*0018*/ 	.word	0x00000002
        /*0030*/ 	.string	""
        /*0030*/ 	.string	"ptxas"
        /*0030*/ 	.string	"Cuda compilation tools, release 13.0, V13.0.88"
        /*0030*/ 	.string	"Build cuda_13.0.r13.0/compiler.36424714_0"
        /*0030*/ 	.string	"-arch sm_100 -m 64 "



//--------------------- .note.nv.cuinfo           --------------------------
	.section	.note.nv.cuinfo,"",@"SHT_NOTE"
	.sectionflags	@"SHF_NOTE_NV_CUINFO"
        /*0018*/ 	.short	0x0002
        /*001a*/ 	.short	0x0064
        /*001c*/ 	.short	0x0082
	.zero		2


//--------------------- .nv.info                  --------------------------
	.section	.nv.info,"",@"SHT_CUDA_INFO"
	.align	4


	//----- nvinfo : EIATTR_REGCOUNT
	.align		4
        /*0000*/ 	.byte	0x04, 0x2f
        /*0002*/ 	.short	(.L_1 - .L_0)
	.align		4
.L_0:
        /*0004*/ 	.word	index@(_Z13matmul_kernelPKfS0_Pfm)
        /*0008*/ 	.word	0x0000001a


	//----- nvinfo : EIATTR_FRAME_SIZE
	.align		4
.L_1:
        /*000c*/ 	.byte	0x04, 0x11
        /*000e*/ 	.short	(.L_3 - .L_2)
	.align		4
.L_2:
        /*0010*/ 	.word	index@($__internal_0_$__cuda_sm20_div_u64)
        /*0014*/ 	.word	0x00000000


	//----- nvinfo : EIATTR_FRAME_SIZE
	.align		4
.L_3:
        /*0018*/ 	.byte	0x04, 0x11
        /*001a*/ 	.short	(.L_5 - .L_4)
	.align		4
.L_4:
        /*001c*/ 	.word	index@(_Z13matmul_kernelPKfS0_Pfm)
        /*0020*/ 	.word	0x00000000


	//----- nvinfo : EIATTR_MIN_STACK_SIZE
	.align		4
.L_5:
        /*0024*/ 	.byte	0x04, 0x12
        /*0026*/ 	.short	(.L_7 - .L_6)
	.align		4
.L_6:
        /*0028*/ 	.word	index@(_Z13matmul_kernelPKfS0_Pfm)
        /*002c*/ 	.word	0x00000000
.L_7:


//--------------------- .nv.compat                --------------------------
	.section	.nv.compat,"",@"SHT_CUDA_COMPAT_INFO"
	.align	4
        /*0000*/ 	.byte	0x02, 0x09, 0x00, 0x00, 0x02, 0x02, 0x01, 0x00, 0x02, 0x05, 0x05, 0x00, 0x03, 0x07, 0x01, 0x01
        /*0010*/ 	.byte	0x02, 0x03, 0x00, 0x00, 0x02, 0x06, 0x01, 0x00, 0x04, 0x0b, 0x08, 0x00, 0x09, 0x00, 0x00, 0x00
        /*0020*/ 	.byte	0x00, 0x00, 0x00, 0x00


//--------------------- .nv.info._Z13matmul_kernelPKfS0_Pfm --------------------------
	.section	.nv.info._Z13matmul_kernelPKfS0_Pfm,"",@"SHT_CUDA_INFO"
	.sectionflags	@""
	.align	4


	//----- nvinfo : EIATTR_CUDA_API_VERSION
	.align		4
        /*0000*/ 	.byte	0x04, 0x37
        /*0002*/ 	.short	(.L_9 - .L_8)
.L_8:
        /*0004*/ 	.word	0x00000082


	//----- nvinfo : EIATTR_KPARAM_INFO
	.align		4
.L_9:
        /*0008*/ 	.byte	0x04, 0x17
        /*000a*/ 	.short	(.L_11 - .L_10)
.L_10:
        /*000c*/ 	.word	0x00000000
        /*0010*/ 	.short	0x0003
        /*0012*/ 	.short	0x0018
        /*0014*/ 	.byte	0x00, 0xf0, 0x21, 0x00


	//----- nvinfo : EIATTR_KPARAM_INFO
	.align		4
.L_11:
        /*0018*/ 	.byte	0x04, 0x17
        /*001a*/ 	.short	(.L_13 - .L_12)
.L_12:
        /*001c*/ 	.word	0x00000000
        /*0020*/ 	.short	0x0002
        /*0022*/ 	.short	0x0010
        /*0024*/ 	.byte	0x00, 0xf5, 0x21, 0x00


	//----- nvinfo : EIATTR_KPARAM_INFO
	.align		4
.L_13:
        /*0028*/ 	.byte	0x04, 0x17
        /*002a*/ 	.short	(.L_15 - .L_14)
.L_14:
        /*002c*/ 	.word	0x00000000
        /*0030*/ 	.short	0x0001
        /*0032*/ 	.short	0x0008
        /*0034*/ 	.byte	0x00, 0xf5, 0x21, 0x00


	//----- nvinfo : EIATTR_KPARAM_INFO
	.align		4
.L_15:
        /*0038*/ 	.byte	0x04, 0x17
        /*003a*/ 	.short	(.L_17 - .L_16)
.L_16:
        /*003c*/ 	.word	0x00000000
        /*0040*/ 	.short	0x0000
        /*0042*/ 	.short	0x0000
        /*0044*/ 	.byte	0x00, 0xf5, 0x21, 0x00


	//----- nvinfo : EIATTR_SPARSE_MMA_MASK
	.align		4
.L_17:
        /*0048*/ 	.byte	0x03, 0x50
        /*004a*/ 	.short	0x0000


	//----- nvinfo : EIATTR_MAXREG_COUNT
	.align		4
        /*004c*/ 	.byte	0x03, 0x1b
        /*004e*/ 	.short	0x00ff


	//----- nvinfo : EIATTR_MERCURY_ISA_VERSION
	.align		4
        /*0050*/ 	.byte	0x03, 0x5f
        /*0052*/ 	.short	0x0101


	//----- nvinfo : EIATTR_VRC_CTA_INIT_COUNT
	.align		4
        /*0054*/ 	.byte	0x02, 0x4a
	.zero		1
	.zero		1


	//----- nvinfo : EIATTR_EXIT_INSTR_OFFSETS
	.align		4
        /*0058*/ 	.byte	0x04, 0x1c
        /*005a*/ 	.short	(.L_19 - .L_18)


	//   ....[0]....
.L_18:
        /*005c*/ 	.word	0x000000e0


	//   ....[1]....
        /*0060*/ 	.word	0x00000b00


	//   ....[2]....
        /*0064*/ 	.word	0x00000ec0


	//   ....[3]....
        /*0068*/ 	.word	0x00001100


	//   ....[4]....
        /*006c*/ 	.word	0x000011e0


	//----- nvinfo : EIATTR_CRS_STACK_SIZE
	.align		4
.L_19:
        /*0070*/ 	.byte	0x04, 0x1e
        /*0072*/ 	.short	(.L_21 - .L_20)
.L_20:
        /*0074*/ 	.word	0x00000000


	//----- nvinfo : EIATTR_CBANK_PARAM_SIZE
	.align		4
.L_21:
        /*0078*/ 	.byte	0x03, 0x19
        /*007a*/ 	.short	0x0020


	//----- nvinfo : EIATTR_PARAM_CBANK
	.align		4
        /*007c*/ 	.byte	0x04, 0x0a
        /*007e*/ 	.short	(.L_23 - .L_22)
	.align		4
.L_22:
        /*0080*/ 	.word	index@(.nv.constant0._Z13matmul_kernelPKfS0_Pfm)
        /*0084*/ 	.short	0x0380
        /*0086*/ 	.short	0x0020


	//----- nvinfo : EIATTR_SW_WAR
	.align		4
.L_23:
        /*0088*/ 	.byte	0x04, 0x36
        /*008a*/ 	.short	(.L_25 - .L_24)
.L_24:
        /*008c*/ 	.word	0x00000008
.L_25:


//--------------------- .nv.callgraph             --------------------------
	.section	.nv.callgraph,"",@"SHT_CUDA_CALLGRAPH"
	.align	4
	.sectionentsize	8
	.align		4
        /*0000*/ 	.word	0x00000000
	.align		4
        /*0004*/ 	.word	0xffffffff
	.align		4
        /*0008*/ 	.word	0x00000000
	.align		4
        /*000c*/ 	.word	0xfffffffe
	.align		4
        /*0010*/ 	.word	0x00000000
	.align		4
        /*0014*/ 	.word	0xfffffffd
	.align		4
        /*0018*/ 	.word	0x00000000
	.align		4
        /*001c*/ 	.word	0xfffffffc


//--------------------- .text._Z13matmul_kernelPKfS0_Pfm --------------------------
	.section	.text._Z13matmul_kernelPKfS0_Pfm,"ax",@progbits
	.align	128
        .global         _Z13matmul_kernelPKfS0_Pfm
        .type           _Z13matmul_kernelPKfS0_Pfm,@function
        .size           _Z13matmul_kernelPKfS0_Pfm,(.L_x_11 - _Z13matmul_kernelPKfS0_Pfm)
        .other          _Z13matmul_kernelPKfS0_Pfm,@"STO_CUDA_ENTRY STV_DEFAULT"
_Z13matmul_kernelPKfS0_Pfm:
.text._Z13matmul_kernelPKfS0_Pfm:
[----:B------:R-:W-:Y:S01]  /*0000*/  LDC R1, c[0x0][0x37c] ;  /* 0x0000df00ff017b82 */ /* 0x000fe20000000800 */
[----:B------:R-:W0:Y:S01]  /*0010*/  S2R R3, SR_TID.X ;  /* 0x0000000000037919 */ /* 0x000e220000002100 */
[----:B------:R-:W1:Y:S06]  /*0020*/  LDCU.64 UR6, c[0x0][0x398] ;  /* 0x00007300ff0677ac */ /* 0x000e6c0008000a00 */
[----:B------:R-:W0:Y:S01]  /*0030*/  S2UR UR4, SR_CTAID.X ;  /* 0x00000000000479c3 */ /* 0x000e220000002500 */
[----:B-1----:R-:W-:Y:S02]  /*0040*/  IMAD.U32 R0, RZ, RZ, UR6 ;  /* 0x00000006ff007e24 */ /* 0x002fe4000f8e00ff */
[----:B------:R-:W-:-:S02]  /*0050*/  IMAD.U32 R5, RZ, RZ, UR7 ;  /* 0x00000007ff057e24 */ /* 0x000fc4000f8e00ff */
[----:B------:R-:W-:-:S04]  /*0060*/  IMAD.WIDE.U32 R6, R0, R0, RZ ;  /* 0x0000000000067225 */ /* 0x000fc800078e00ff */
[----:B------:R-:W-:-:S04]  /*0070*/  IMAD R2, R5, R0, RZ ;  /* 0x0000000005027224 */ /* 0x000fc800078e02ff */
[C---:B------:R-:W-:Y:S02]  /*0080*/  IMAD R9, R0.reuse, R5, R2 ;  /* 0x0000000500097224 */ /* 0x040fe400078e0202 */
[----:B0-----:R-:W-:Y:S02]  /*0090*/  IMAD R3, R0, UR4, R3 ;  /* 0x0000000400037c24 */ /* 0x001fe4000f8e0203 */
[----:B------:R-:W-:-:S03]  /*00a0*/  IMAD.IADD R7, R7, 0x1, R9 ;  /* 0x0000000107077824 */ /* 0x000fc600078e0209 */
[----:B------:R-:W-:Y:S02]  /*00b0*/  ISETP.GT.U32.AND P0, PT, R6, R3, PT ;  /* 0x000000030600720c */ /* 0x000fe40003f04070 */
[----:B------:R-:W-:-:S04]  /*00c0*/  SHF.R.S32.HI R4, RZ, 0x1f, R3 ;  /* 0x0000001fff047819 */ /* 0x000fc80000011403 */
[----:B------:R-:W-:-:S13]  /*00d0*/  ISETP.GT.U32.AND.EX P0, PT, R7, R4, PT, P0 ;  /* 0x000000040700720c */ /* 0x000fda0003f04100 */
[----:B------:R-:W-:Y:S05]  /*00e0*/  @!P0 EXIT ;  /* 0x000000000000894d */ /* 0x000fea0003800000 */
[----:B------:R-:W-:Y:S01]  /*00f0*/  LOP3.LUT R2, R4, R5, RZ, 0xfc, !PT ;  /* 0x0000000504027212 */ /* 0x000fe200078efcff */
[----:B------:R-:W0:Y:S01]  /*0100*/  LDCU.64 UR6, c[0x0][0x358] ;  /* 0x00006b00ff0677ac */ /* 0x000e220008000a00 */
[----:B------:R-:W-:Y:S02]  /*0110*/  BSSY.RECONVERGENT B0, `(.L_x_0) ;  /* 0x0000020000007945 */ /* 0x000fe40003800200 */
[----:B------:R-:W-:-:S13]  /*0120*/  ISETP.NE.U32.AND P0, PT, R2, RZ, PT ;  /* 0x000000ff0200720c */ /* 0x000fda0003f05070 */
[----:B------:R-:W-:Y:S05]  /*0130*/  @P0 BRA `(.L_x_1) ;  /* 0x0000000000580947 */ /* 0x000fea0003800000 */
[----:B------:R-:W1:Y:S01]  /*0140*/  I2F.U32.RP R2, R0 ;  /* 0x0000000000027306 */ /* 0x000e620000209000 */
[----:B------:R-:W-:-:S07]  /*0150*/  ISETP.NE.U32.AND P2, PT, R0, RZ, PT ;  /* 0x000000ff0000720c */ /* 0x000fce0003f45070 */
[----:B-1----:R-:W1:Y:S02]  /*0160*/  MUFU.RCP R2, R2 ;  /* 0x0000000200027308 */ /* 0x002e640000001000 */
[----:B-1----:R-:W-:-:S06]  /*0170*/  VIADD R6, R2, 0xffffffe ;  /* 0x0ffffffe02067836 */ /* 0x002fcc0000000000 */
[----:B------:R1:W2:Y:S02]  /*0180*/  F2I.FTZ.U32.TRUNC.NTZ R7, R6 ;  /* 0x0000000600077305 */ /* 0x0002a4000021f000 */
[----:B-1----:R-:W-:Y:S02]  /*0190*/  IMAD.MOV.U32 R6, RZ, RZ, RZ ;  /* 0x000000ffff067224 */ /* 0x002fe400078e00ff */
[----:B--2---:R-:W-:-:S04]  /*01a0*/  IMAD.MOV R9, RZ, RZ, -R7 ;  /* 0x000000ffff097224 */ /* 0x004fc800078e0a07 */
[----:B------:R-:W-:-:S04]  /*01b0*/  IMAD R9, R9, R0, RZ ;  /* 0x0000000009097224 */ /* 0x000fc800078e02ff */
[----:B------:R-:W-:-:S06]  /*01c0*/  IMAD.HI.U32 R8, R7, R9, R6 ;  /* 0x0000000907087227 */ /* 0x000fcc00078e0006 */
[----:B------:R-:W-:-:S04]  /*01d0*/  IMAD.HI.U32 R8, R8, R3, RZ ;  /* 0x0000000308087227 */ /* 0x000fc800078e00ff */
[----:B------:R-:W-:-:S04]  /*01e0*/  IMAD.MOV R7, RZ, RZ, -R8 ;  /* 0x000000ffff077224 */ /* 0x000fc800078e0a08 */
[----:B------:R-:W-:-:S05]  /*01f0*/  IMAD R7, R0, R7, R3 ;  /* 0x0000000700077224 */ /* 0x000fca00078e0203 */
[----:B------:R-:W-:-:S13]  /*0200*/  ISETP.GE.U32.AND P0, PT, R7, R0, PT ;  /* 0x000000000700720c */ /* 0x000fda0003f06070 */
[----:B------:R-:W-:Y:S02]  /*0210*/  @P0 IMAD.IADD R7, R7, 0x1, -R0 ;  /* 0x0000000107070824 */ /* 0x000fe400078e0a00 */
[----:B------:R-:W-:-:S03]  /*0220*/  @P0 VIADD R8, R8, 0x1 ;  /* 0x0000000108080836 */ /* 0x000fc60000000000 */
[----:B------:R-:W-:-:S13]  /*0230*/  ISETP.GE.U32.AND P1, PT, R7, R0, PT ;  /* 0x000000000700720c */ /* 0x000fda0003f26070 */
[----:B------:R-:W-:Y:S01]  /*0240*/  @P1 VIADD R8, R8, 0x1 ;  /* 0x0000000108081836 */ /* 0x000fe20000000000 */
[----:B------:R-:W-:-:S05]  /*0250*/  @!P2 LOP3.LUT R8, RZ, R0, RZ, 0x33, !PT ;  /* 0x00000000ff08a212 */ /* 0x000fca00078e33ff */
[--C-:B------:R-:W-:Y:S02]  /*0260*/  IMAD.MOV R11, RZ, RZ, -R8.reuse ;  /* 0x000000ffff0b7224 */ /* 0x100fe400078e0a08 */
[----:B------:R-:W-:Y:S02]  /*0270*/  IMAD.MOV.U32 R9, RZ, RZ, R8 ;  /* 0x000000ffff097224 */ /* 0x000fe400078e0008 */
[----:B------:R-:W-:Y:S01]  /*0280*/  IMAD R11, R0, R11, R3 ;  /* 0x0000000b000b7224 */ /* 0x000fe200078e0203 */
[----:B------:R-:W-:Y:S06]  /*0290*/  BRA `(.L_x_2) ;  /* 0x00000000001c7947 */ /* 0x000fec0003800000 */
.L_x_1:
[----:B------:R-:W-:-:S07]  /*02a0*/  MOV R0, 0x2c0 ;  /* 0x000002c000007802 */ /* 0x000fce0000000f00 */
[----:B0-----:R-:W-:Y:S05]  /*02b0*/  CALL.REL.NOINC `($__internal_0_$__cuda_sm20_div_u64) ;  /* 0x0000000c00cc7944 */ /* 0x001fea0003c00000 */
[----:B------:R-:W0:Y:S01]  /*02c0*/  LDCU.64 UR8, c[0x0][0x398] ;  /* 0x00007300ff0877ac */ /* 0x000e220008000a00 */
[----:B------:R-:W-:Y:S02]  /*02d0*/  IMAD.MOV R11, RZ, RZ, -R9 ;  /* 0x000000ffff0b7224 */ /* 0x000fe400078e0a09 */
[----:B0-----:R-:W-:Y:S02]  /*02e0*/  IMAD.U32 R0, RZ, RZ, UR8 ;  /* 0x00000008ff007e24 */ /* 0x001fe4000f8e00ff */
[----:B------:R-:W-:Y:S02]  /*02f0*/  IMAD.U32 R5, RZ, RZ, UR9 ;  /* 0x00000009ff057e24 */ /* 0x000fe4000f8e00ff */
[----:B------:R-:W-:-:S07]  /*0300*/  IMAD R11, R11, R0, R3 ;  /* 0x000000000b0b7224 */ /* 0x000fce00078e0203 */
.L_x_2:
[----:B0-----:R-:W-:Y:S05]  /*0310*/  BSYNC.RECONVERGENT B0 ;  /* 0x0000000000007941 */ /* 0x001fea0003800200 */
.L_x_0:
[----:B------:R-:W0:Y:S01]  /*0320*/  LDCU.64 UR8, c[0x0][0x390] ;  /* 0x00007200ff0877ac */ /* 0x000e220008000a00 */
[C---:B------:R-:W-:Y:S01]  /*0330*/  ISETP.GT.U32.AND P0, PT, R0.reuse, 0x1, PT ;  /* 0x000000010000780c */ /* 0x040fe20003f04070 */
[C---:B------:R-:W-:Y:S01]  /*0340*/  IMAD R9, R0.reuse, UR4, R9 ;  /* 0x0000000400097c24 */ /* 0x040fe2000f8e0209 */
[C---:B------:R-:W-:Y:S01]  /*0350*/  ISETP.GE.U32.AND P1, PT, R0.reuse, 0x8, PT ;  /* 0x000000080000780c */ /* 0x040fe20003f26070 */
[----:B------:R-:W-:Y:S01]  /*0360*/  VIADD R11, R11, UR4 ;  /* 0x000000040b0b7c36 */ /* 0x000fe20008000000 */
[C---:B------:R-:W-:Y:S01]  /*0370*/  ISETP.GT.U32.AND.EX P0, PT, R5.reuse, RZ, PT, P0 ;  /* 0x000000ff0500720c */ /* 0x040fe20003f04100 */
[----:B------:R-:W-:Y:S01]  /*0380*/  IMAD.MOV.U32 R10, RZ, RZ, RZ ;  /* 0x000000ffff0a7224 */ /* 0x000fe200078e00ff */
[C---:B------:R-:W-:Y:S02]  /*0390*/  ISETP.GE.U32.AND.EX P1, PT, R5.reuse, RZ, PT, P1 ;  /* 0x000000ff0500720c */ /* 0x040fe40003f26110 */
[----:B------:R-:W-:Y:S01]  /*03a0*/  SEL R8, R0, 0x1, P0 ;  /* 0x0000000100087807 */ /* 0x000fe20000000000 */
[----:B------:R-:W-:Y:S01]  /*03b0*/  BSSY.RECONVERGENT B0, `(.L_x_3) ;  /* 0x0000074000007945 */ /* 0x000fe20003800200 */
[----:B------:R-:W-:-:S02]  /*03c0*/  SEL R13, R5, RZ, P0 ;  /* 0x000000ff050d7207 */ /* 0x000fc40000000000 */
[----:B------:R-:W-:-:S04]  /*03d0*/  LOP3.LUT R22, R8, 0x7, RZ, 0xc0, !PT ;  /* 0x0000000708167812 */ /* 0x000fc800078ec0ff */
[----:B------:R-:W-:Y:S02]  /*03e0*/  ISETP.NE.U32.AND P2, PT, R22, RZ, PT ;  /* 0x000000ff1600720c */ /* 0x000fe40003f45070 */
[C---:B0-----:R-:W-:Y:S02]  /*03f0*/  LEA R2, P3, R3.reuse, UR8, 0x2 ;  /* 0x0000000803027c11 */ /* 0x041fe4000f8610ff */
[----:B------:R-:W-:Y:S02]  /*0400*/  ISETP.NE.AND.EX P2, PT, RZ, RZ, PT, P2 ;  /* 0x000000ffff00720c */ /* 0x000fe40003f45320 */
[----:B------:R-:W-:Y:S01]  /*0410*/  LEA.HI.X R3, R3, UR9, R4, 0x2, P3 ;  /* 0x0000000903037c11 */ /* 0x000fe200098f1404 */
[----:B------:R-:W0:Y:S04]  /*0420*/  LDCU.128 UR8, c[0x0][0x380] ;  /* 0x00007000ff0877ac */ /* 0x000e280008000c00 */
[----:B------:R1:W5:Y:S01]  /*0430*/  LDG.E R17, desc[UR6][R2.64] ;  /* 0x0000000602117981 */ /* 0x000362000c1e1900 */
[----:B------:R-:W-:Y:S05]  /*0440*/  @!P1 BRA `(.L_x_4) ;  /* 0x0000000400a89947 */ /* 0x000fea0003800000 */
[----:B------:R-:W-:Y:S01]  /*0450*/  LOP3.LUT R10, R8, 0xfffffff8, RZ, 0xc0, !PT ;  /* 0xfffffff8080a7812 */ /* 0x000fe200078ec0ff */
[----:B------:R-:W-:-:S04]  /*0460*/  IMAD.MOV.U32 R14, RZ, RZ, RZ ;  /* 0x000000ffff0e7224 */ /* 0x000fc800078e00ff */
[----:B------:R-:W-:-:S07]  /*0470*/  IMAD.MOV.U32 R12, RZ, RZ, R10 ;  /* 0x000000ffff0c7224 */ /* 0x000fce00078e000a */
.L_x_5:
[C---:B--2---:R-:W-:Y:S02]  /*0480*/  IMAD.IADD R15, R14.reuse, 0x1, R9 ;  /* 0x000000010e0f7824 */ /* 0x044fe400078e0209 */
[----:B------:R-:W-:-:S03]  /*0490*/  IMAD R23, R14, R0, R11 ;  /* 0x000000000e177224 */ /* 0x000fc600078e020b */
[----:B------:R-:W-:Y:S02]  /*04a0*/  SHF.R.S64 R20, RZ, 0x1e, R15 ;  /* 0x0000001eff147819 */ /* 0x000fe4000000100f */
[----:B------:R-:W-:Y:S02]  /*04b0*/  SHF.R.S64 R18, RZ, 0x1e, R23 ;  /* 0x0000001eff127819 */ /* 0x000fe40000001017 */
[----:B0-----:R-:W-:Y:S02]  /*04c0*/  IADD3 R20, P0, PT, R20, UR8, RZ ;  /* 0x0000000814147c10 */ /* 0x001fe4000ff1e0ff */
[----:B------:R-:W-:Y:S02]  /*04d0*/  IADD3 R18, P1, PT, R18, UR10, RZ ;  /* 0x0000000a12127c10 */ /* 0x000fe4000ff3e0ff */
[----:B------:R-:W-:Y:S02]  /*04e0*/  LEA.HI.X.SX32 R21, R15, UR9, 0x2, P0 ;  /* 0x000000090f157c11 */ /* 0x000fe400080f16ff */
[----:B------:R-:W-:-:S03]  /*04f0*/  LEA.HI.X.SX32 R19, R23, UR11, 0x2, P1 ;  /* 0x0000000b17137c11 */ /* 0x000fc600088f16ff */
[----:B------:R-:W2:Y:S04]  /*0500*/  LDG.E R20, desc[UR6][R20.64] ;  /* 0x0000000614147981 */ /* 0x000ea8000c1e1900 */
[----:B------:R-:W2:Y:S01]  /*0510*/  LDG.E R18, desc[UR6][R18.64] ;  /* 0x0000000612127981 */ /* 0x000ea2000c1e1900 */
[----:B------:R-:W-:Y:S01]  /*0520*/  IADD3 R16, P0, PT, RZ, RZ, RZ ;  /* 0x000000ffff107210 */ /* 0x000fe20007f1e0ff */
[----:B------:R-:W-:-:S03]  /*0530*/  IMAD.IADD R23, R23, 0x1, R0 ;  /* 0x0000000117177824 */ /* 0x000fc600078e0200 */
[----:B------:R-:W-:Y:S02]  /*0540*/  IADD3.X R7, PT, PT, R15, 0x1, RZ, P0, !PT ;  /* 0x000000010f077810 */ /* 0x000fe400007fe4ff */
[----:B------:R-:W-:Y:S02]  /*0550*/  SHF.R.S64 R4, RZ, 0x1e, R23 ;  /* 0x0000001eff047819 */ /* 0x000fe40000001017 */
[----:B------:R-:W-:Y:S02]  /*0560*/  SHF.R.S64 R6, R16, 0x1e, R7 ;  /* 0x0000001e10067819 */ /* 0x000fe40000001007 */
[----:B------:R-:W-:Y:S02]  /*0570*/  IADD3 R4, P3, PT, R4, UR10, RZ ;  /* 0x0000000a04047c10 */ /* 0x000fe4000ff7e0ff */
[----:B------:R-:W-:Y:S02]  /*0580*/  IADD3 R6, P1, PT, R6, UR8, RZ ;  /* 0x0000000806067c10 */ /* 0x000fe4000ff3e0ff */
[----:B------:R-:W-:-:S02]  /*0590*/  LEA.HI.X.SX32 R5, R23, UR11, 0x2, P3 ;  /* 0x0000000b17057c11 */ /* 0x000fc400098f16ff */
[----:B------:R-:W-:Y:S01]  /*05a0*/  LEA.HI.X.SX32 R7, R7, UR9, 0x2, P1 ;  /* 0x0000000907077c11 */ /* 0x000fe200088f16ff */
[----:B--2--5:R-:W-:-:S05]  /*05b0*/  FFMA R17, R20, R18, R17 ;  /* 0x0000001214117223 */ /* 0x024fca0000000011 */
[----:B------:R0:W-:Y:S04]  /*05c0*/  STG.E desc[UR6][R2.64], R17 ;  /* 0x0000001102007986 */ /* 0x0001e8000c101906 */
[----:B------:R-:W0:Y:S04]  /*05d0*/  LDG.E R4, desc[UR6][R4.64] ;  /* 0x0000000604047981 */ /* 0x000e28000c1e1900 */
[----:B------:R-:W0:Y:S01]  /*05e0*/  LDG.E R6, desc[UR6][R6.64] ;  /* 0x0000000606067981 */ /* 0x000e22000c1e1900 */
[----:B------:R-:W-:Y:S01]  /*05f0*/  IMAD.IADD R23, R23, 0x1, R0 ;  /* 0x0000000117177824 */ /* 0x000fe200078e0200 */
[----:B------:R-:W-:-:S04]  /*0600*/  IADD3.X R19, PT, PT, R15, 0x2, RZ, P0, !PT ;  /* 0x000000020f137810 */ /* 0x000fc800007fe4ff */
[----:B------:R-:W-:Y:S02]  /*0610*/  SHF.R.S64 R18, R16, 0x1e, R19 ;  /* 0x0000001e10127819 */ /* 0x000fe40000001013 */
[----:B------:R-:W-:Y:S02]  /*0620*/  SHF.R.S64 R20, RZ, 0x1e, R23 ;  /* 0x0000001eff147819 */ /* 0x000fe40000001017 */
[----:B------:R-:W-:Y:S02]  /*0630*/  IADD3 R18, P1, PT, R18, UR8, RZ ;  /* 0x0000000812127c10 */ /* 0x000fe4000ff3e0ff */
[----:B------:R-:W-:Y:S02]  /*0640*/  IADD3 R20, P3, PT, R20, UR10, RZ ;  /* 0x0000000a14147c10 */ /* 0x000fe4000ff7e0ff */
[----:B------:R-:W-:Y:S02]  /*0650*/  LEA.HI.X.SX32 R19, R19, UR9, 0x2, P1 ;  /* 0x0000000913137c11 */ /* 0x000fe400088f16ff */
[----:B------:R-:W-:Y:S01]  /*0660*/  LEA.HI.X.SX32 R21, R23, UR11, 0x2, P3 ;  /* 0x0000000b17157c11 */ /* 0x000fe200098f16ff */
[----:B0-----:R-:W-:-:S05]  /*0670*/  FFMA R17, R6, R4, R17 ;  /* 0x0000000406117223 */ /* 0x001fca0000000011 */
        /* <DEDUP_REMOVED lines=49> */
[----:B------:R-:W2:Y:S04]  /*0990*/  LDG.E R18, desc[UR6][R18.64] ;  /* 0x0000000612127981 */ /* 0x000ea8000c1e1900 */
[----:B------:R-:W2:Y:S01]  /*09a0*/  LDG.E R20, desc[UR6][R20.64] ;  /* 0x0000000614147981 */ /* 0x000ea2000c1e1900 */
[----:B------:R-:W-:Y:S01]  /*09b0*/  IADD3.X R15, PT, PT, R15, 0x7, RZ, P0, !PT ;  /* 0x000000070f0f7810 */ /* 0x000fe200007fe4ff */
[----:B------:R-:W-:-:S03]  /*09c0*/  IMAD.IADD R7, R23, 0x1, R0 ;  /* 0x0000000117077824 */ /* 0x000fc600078e0200 */
[----:B------:R-:W-:Y:S02]  /*09d0*/  SHF.R.S64 R4, R16, 0x1e, R15 ;  /* 0x0000001e10047819 */ /* 0x000fe4000000100f */
[----:B------:R-:W-:Y:S02]  /*09e0*/  SHF.R.S64 R6, RZ, 0x1e, R7 ;  /* 0x0000001eff067819 */ /* 0x000fe40000001007 */
[----:B------:R-:W-:Y:S02]  /*09f0*/  IADD3 R4, P0, PT, R4, UR8, RZ ;  /* 0x0000000804047c10 */ /* 0x000fe4000ff1e0ff */
[----:B------:R-:W-:Y:S02]  /*0a00*/  IADD3 R6, P1, PT, R6, UR10, RZ ;  /* 0x0000000a06067c10 */ /* 0x000fe4000ff3e0ff */
[----:B------:R-:W-:Y:S02]  /*0a10*/  LEA.HI.X.SX32 R5, R15, UR9, 0x2, P0 ;  /* 0x000000090f057c11 */ /* 0x000fe400080f16ff */
[----:B------:R-:W-:Y:S01]  /*0a20*/  LEA.HI.X.SX32 R7, R7, UR11, 0x2, P1 ;  /* 0x0000000b07077c11 */ /* 0x000fe200088f16ff */
[----:B--2---:R-:W-:-:S05]  /*0a30*/  FFMA R15, R18, R20, R17 ;  /* 0x00000014120f7223 */ /* 0x004fca0000000011 */
[----:B------:R2:W-:Y:S04]  /*0a40*/  STG.E desc[UR6][R2.64], R15 ;  /* 0x0000000f02007986 */ /* 0x0005e8000c101906 */
[----:B------:R-:W0:Y:S04]  /*0a50*/  LDG.E R6, desc[UR6][R6.64] ;  /* 0x0000000606067981 */ /* 0x000e28000c1e1900 */
[----:B------:R-:W0:Y:S01]  /*0a60*/  LDG.E R4, desc[UR6][R4.64] ;  /* 0x0000000604047981 */ /* 0x000e22000c1e1900 */
[----:B------:R-:W-:Y:S01]  /*0a70*/  IADD3 R12, P0, PT, R12, -0x8, RZ ;  /* 0xfffffff80c0c7810 */ /* 0x000fe20007f1e0ff */
[----:B------:R-:W-:-:S03]  /*0a80*/  VIADD R14, R14, 0x8 ;  /* 0x000000080e0e7836 */ /* 0x000fc60000000000 */
[----:B------:R-:W-:Y:S02]  /*0a90*/  IADD3.X R13, PT, PT, R13, -0x1, RZ, P0, !PT ;  /* 0xffffffff0d0d7810 */ /* 0x000fe400007fe4ff */
[----:B------:R-:W-:-:S04]  /*0aa0*/  ISETP.NE.U32.AND P0, PT, R12, RZ, PT ;  /* 0x000000ff0c00720c */ /* 0x000fc80003f05070 */
[----:B------:R-:W-:Y:S01]  /*0ab0*/  ISETP.NE.AND.EX P0, PT, R13, RZ, PT, P0 ;  /* 0x000000ff0d00720c */ /* 0x000fe20003f05300 */
[----:B0-----:R-:W-:-:S05]  /*0ac0*/  FFMA R17, R4, R6, R15 ;  /* 0x0000000604117223 */ /* 0x001fca000000000f */
[----:B------:R2:W-:Y:S07]  /*0ad0*/  STG.E desc[UR6][R2.64], R17 ;  /* 0x0000001102007986 */ /* 0x0005ee000c101906 */
[----:B------:R-:W-:Y:S05]  /*0ae0*/  @P0 BRA `(.L_x_5) ;  /* 0xfffffff800640947 */ /* 0x000fea000383ffff */
.L_x_4:
[----:B0-----:R-:W-:Y:S05]  /*0af0*/  BSYNC.RECONVERGENT B0 ;  /* 0x0000000000007941 */ /* 0x001fea0003800200 */
.L_x_3:
[----:B------:R-:W-:Y:S05]  /*0b00*/  @!P2 EXIT ;  /* 0x000000000000a94d */ /* 0x000fea0003800000 */
[----:B------:R-:W-:Y:S01]  /*0b10*/  ISETP.GE.U32.AND P1, PT, R22, 0x4, PT ;  /* 0x000000041600780c */ /* 0x000fe20003f26070 */
[----:B------:R-:W-:Y:S01]  /*0b20*/  BSSY.RECONVERGENT B0, `(.L_x_6) ;  /* 0x0000039000007945 */ /* 0x000fe20003800200 */
[----:B------:R-:W-:Y:S02]  /*0b30*/  LOP3.LUT R19, R8, 0x3, RZ, 0xc0, !PT ;  /* 0x0000000308137812 */ /* 0x000fe400078ec0ff */
[----:B------:R-:W-:Y:S02]  /*0b40*/  ISETP.GE.U32.AND.EX P1, PT, RZ, RZ, PT, P1 ;  /* 0x000000ffff00720c */ /* 0x000fe40003f26110 */
[----:B------:R-:W-:-:S04]  /*0b50*/  ISETP.NE.U32.AND P0, PT, R19, RZ, PT ;  /* 0x000000ff1300720c */ /* 0x000fc80003f05070 */
[----:B------:R-:W-:-:S07]  /*0b60*/  ISETP.NE.AND.EX P0, PT, RZ, RZ, PT, P0 ;  /* 0x000000ffff00720c */ /* 0x000fce0003f05300 */
[----:B------:R-:W-:Y:S06]  /*0b70*/  @!P1 BRA `(.L_x_7) ;  /* 0x0000000000cc9947 */ /* 0x000fec0003800000 */
[----:B------:R-:W0:Y:S01]  /*0b80*/  LDCU.128 UR8, c[0x0][0x380] ;  /* 0x00007000ff0877ac */ /* 0x000e220008000c00 */
[C---:B------:R-:W-:Y:S02]  /*0b90*/  IMAD.IADD R16, R10.reuse, 0x1, R9 ;  /* 0x000000010a107824 */ /* 0x040fe400078e0209 */
[----:B------:R-:W-:-:S03]  /*0ba0*/  IMAD R21, R10, R0, R11 ;  /* 0x000000000a157224 */ /* 0x000fc600078e020b */
[----:B------:R-:W-:Y:S02]  /*0bb0*/  SHF.R.S64 R12, RZ, 0x1e, R16 ;  /* 0x0000001eff0c7819 */ /* 0x000fe40000001010 */
[----:B------:R-:W-:Y:S02]  /*0bc0*/  SHF.R.S64 R14, RZ, 0x1e, R21 ;  /* 0x0000001eff0e7819 */ /* 0x000fe40000001015 */
[----:B0-----:R-:W-:Y:S02]  /*0bd0*/  IADD3 R12, P1, PT, R12, UR8, RZ ;  /* 0x000000080c0c7c10 */ /* 0x001fe4000ff3e0ff */
[----:B------:R-:W-:Y:S02]  /*0be0*/  IADD3 R14, P2, PT, R14, UR10, RZ ;  /* 0x0000000a0e0e7c10 */ /* 0x000fe4000ff5e0ff */
[----:B------:R-:W-:Y:S02]  /*0bf0*/  LEA.HI.X.SX32 R13, R16, UR9, 0x2, P1 ;  /* 0x00000009100d7c11 */ /* 0x000fe400088f16ff */
[----:B--2---:R-:W-:-:S03]  /*0c00*/  LEA.HI.X.SX32 R15, R21, UR11, 0x2, P2 ;  /* 0x0000000b150f7c11 */ /* 0x004fc600090f16ff */
        /* <DEDUP_REMOVED lines=39> */
[----:B------:R-:W-:Y:S02]  /*0e80*/  VIADD R10, R10, 0x4 ;  /* 0x000000040a0a7836 */ /* 0x000fe40000000000 */
[----:B0-----:R-:W-:-:S05]  /*0e90*/  FFMA R17, R4, R6, R21 ;  /* 0x0000000604117223 */ /* 0x001fca0000000015 */
[----:B------:R3:W-:Y:S02]  /*0ea0*/  STG.E desc[UR6][R2.64], R17 ;  /* 0x0000001102007986 */ /* 0x0007e4000c101906 */
.L_x_7:
[----:B------:R-:W-:Y:S05]  /*0eb0*/  BSYNC.RECONVERGENT B0 ;  /* 0x0000000000007941 */ /* 0x000fea0003800200 */
.L_x_6:
[----:B------:R-:W-:Y:S05]  /*0ec0*/  @!P0 EXIT ;  /* 0x000000000000894d */ /* 0x000fea0003800000 */
[----:B------:R-:W-:Y:S01]  /*0ed0*/  ISETP.NE.U32.AND P1, PT, R19, 0x1, PT ;  /* 0x000000011300780c */ /* 0x000fe20003f25070 */
[----:B------:R-:W-:Y:S01]  /*0ee0*/  BSSY.RECONVERGENT B0, `(.L_x_8) ;  /* 0x0000021000007945 */ /* 0x000fe20003800200 */
[----:B------:R-:W-:Y:S02]  /*0ef0*/  LOP3.LUT R8, R8, 0x1, RZ, 0xc0, !PT ;  /* 0x0000000108087812 */ /* 0x000fe400078ec0ff */
[----:B------:R-:W-:Y:S02]  /*0f00*/  ISETP.NE.AND.EX P1, PT, RZ, RZ, PT, P1 ;  /* 0x000000ffff00720c */ /* 0x000fe40003f25310 */
[----:B------:R-:W-:-:S04]  /*0f10*/  ISETP.NE.U32.AND P0, PT, R8, 0x1, PT ;  /* 0x000000010800780c */ /* 0x000fc80003f05070 */
[----:B------:R-:W-:-:S07]  /*0f20*/  ISETP.NE.U32.AND.EX P0, PT, RZ, RZ, PT, P0 ;  /* 0x000000ffff00720c */ /* 0x000fce0003f05100 */
        /* <DEDUP_REMOVED lines=9> */
[----:B------:R-:W-:-:S03]  /*0fc0*/  LEA.HI.X.SX32 R7, R13, UR11, 0x2, P2 ;  /* 0x0000000b0d077c11 */ /* 0x000fc600090f16ff */
[----:B------:R-:W4:Y:S04]  /*0fd0*/  LDG.E R4, desc[UR6][R4.64] ;  /* 0x0000000604047981 */ /* 0x000f28000c1e1900 */
[----:B------:R-:W4:Y:S01]  /*0fe0*/  LDG.E R6, desc[UR6][R6.64] ;  /* 0x0000000606067981 */ /* 0x000f22000c1e1900 */
[----:B------:R-:W-:-:S04]  /*0ff0*/  IADD3 R12, P1, PT, RZ, RZ, RZ ;  /* 0x000000ffff0c7210 */ /* 0x000fc80007f3e0ff */
[----:B--2---:R-:W-:Y:S01]  /*1000*/  IADD3.X R15, PT, PT, R8, 0x1, RZ, P1, !PT ;  /* 0x00000001080f7810 */ /* 0x004fe20000ffe4ff */
[----:B------:R-:W-:-:S03]  /*1010*/  IMAD.IADD R8, R13, 0x1, R0 ;  /* 0x000000010d087824 */ /* 0x000fc600078e0200 */
[----:B------:R-:W-:Y:S02]  /*1020*/  SHF.R.S64 R12, R12, 0x1e, R15 ;  /* 0x0000001e0c0c7819 */ /* 0x000fe4000000100f */
[----:B------:R-:W-:Y:S02]  /*1030*/  SHF.R.S64 R14, RZ, 0x1e, R8 ;  /* 0x0000001eff0e7819 */ /* 0x000fe40000001008 */
[----:B------:R-:W-:Y:S02]  /*1040*/  IADD3 R12, P1, PT, R12, UR8, RZ ;  /* 0x000000080c0c7c10 */ /* 0x000fe4000ff3e0ff */
[----:B------:R-:W-:Y:S02]  /*1050*/  IADD3 R14, P2, PT, R14, UR10, RZ ;  /* 0x0000000a0e0e7c10 */ /* 0x000fe4000ff5e0ff */
[----:B------:R-:W-:Y:S02]  /*1060*/  LEA.HI.X.SX32 R13, R15, UR9, 0x2, P1 ;  /* 0x000000090f0d7c11 */ /* 0x000fe400088f16ff */
[----:B------:R-:W-:Y:S01]  /*1070*/  LEA.HI.X.SX32 R15, R8, UR11, 0x2, P2 ;  /* 0x0000000b080f7c11 */ /* 0x000fe200090f16ff */
[----:B----45:R-:W-:-:S05]  /*1080*/  FFMA R5, R4, R6, R17 ;  /* 0x0000000604057223 */ /* 0x030fca0000000011 */
[----:B------:R0:W-:Y:S04]  /*1090*/  STG.E desc[UR6][R2.64], R5 ;  /* 0x0000000502007986 */ /* 0x0001e8000c101906 */
[----:B------:R-:W3:Y:S04]  /*10a0*/  LDG.E R12, desc[UR6][R12.64] ;  /* 0x000000060c0c7981 */ /* 0x000ee8000c1e1900 */
[----:B------:R-:W3:Y:S01]  /*10b0*/  LDG.E R14, desc[UR6][R14.64] ;  /* 0x000000060e0e7981 */ /* 0x000ee2000c1e1900 */
[----:B------:R-:W-:Y:S02]  /*10c0*/  VIADD R10, R10, 0x2 ;  /* 0x000000020a0a7836 */ /* 0x000fe40000000000 */
[----:B---3--:R-:W-:-:S05]  /*10d0*/  FFMA R17, R12, R14, R5 ;  /* 0x0000000e0c117223 */ /* 0x008fca0000000005 */
[----:B------:R0:W-:Y:S02]  /*10e0*/  STG.E desc[UR6][R2.64], R17 ;  /* 0x0000001102007986 */ /* 0x0001e4000c101906 */
.L_x_9:
[----:B------:R-:W-:Y:S05]  /*10f0*/  BSYNC.RECONVERGENT B0 ;  /* 0x0000000000007941 */ /* 0x000fea0003800200 */
.L_x_8:
[----:B------:R-:W-:Y:S05]  /*1100*/  @P0 EXIT ;  /* 0x000000000000094d */ /* 0x000fea0003800000 */
[----:B------:R-:W4:Y:S01]  /*1110*/  LDCU.128 UR8, c[0x0][0x380] ;  /* 0x00007000ff0877ac */ /* 0x000f220008000c00 */
[C---:B------:R-:W-:Y:S02]  /*1120*/  IMAD R0, R10.reuse, R0, R11 ;  /* 0x000000000a007224 */ /* 0x040fe400078e020b */
[----:B------:R-:W-:-:S03]  /*1130*/  IMAD.IADD R9, R10, 0x1, R9 ;  /* 0x000000010a097824 */ /* 0x000fc600078e0209 */
[----:B------:R-:W-:Y:S02]  /*1140*/  SHF.R.S64 R6, RZ, 0x1e, R0 ;  /* 0x0000001eff067819 */ /* 0x000fe40000001000 */
[----:B------:R-:W-:-:S04]  /*1150*/  SHF.R.S64 R4, RZ, 0x1e, R9 ;  /* 0x0000001eff047819 */ /* 0x000fc80000001009 */
[----:B----4-:R-:W-:Y:S02]  /*1160*/  IADD3 R4, P0, PT, R4, UR8, RZ ;  /* 0x0000000804047c10 */ /* 0x010fe4000ff1e0ff */
[----:B------:R-:W-:Y:S02]  /*1170*/  IADD3 R6, P1, PT, R6, UR10, RZ ;  /* 0x0000000a06067c10 */ /* 0x000fe4000ff3e0ff */
[----:B0-----:R-:W-:Y:S02]  /*1180*/  LEA.HI.X.SX32 R5, R9, UR9, 0x2, P0 ;  /* 0x0000000909057c11 */ /* 0x001fe400080f16ff */
[----:B------:R-:W-:-:S03]  /*1190*/  LEA.HI.X.SX32 R7, R0, UR11, 0x2, P1 ;  /* 0x0000000b00077c11 */ /* 0x000fc600088f16ff */
[----:B------:R-:W2:Y:S04]  /*11a0*/  LDG.E R4, desc[UR6][R4.64] ;  /* 0x0000000604047981 */ /* 0x000ea8000c1e1900 */
[----:B------:R-:W2:Y:S02]  /*11b0*/  LDG.E R6, desc[UR6][R6.64] ;  /* 0x0000000606067981 */ /* 0x000ea4000c1e1900 */
[----:B--23-5:R-:W-:-:S05]  /*11c0*/  FFMA R17, R4, R6, R17 ;  /* 0x0000000604117223 */ /* 0x02cfca0000000011 */
[----:B------:R-:W-:Y:S01]  /*11d0*/  STG.E desc[UR6][R2.64], R17 ;  /* 0x0000001102007986 */ /* 0x000fe2000c101906 */
[----:B------:R-:W-:Y:S05]  /*11e0*/  EXIT ;  /* 0x000000000000794d */ /* 0x000fea0003800000 */
        .weak           $__internal_0_$__cuda_sm20_div_u64
        .type           $__internal_0_$__cuda_sm20_div_u64,@function
        .size           $__internal_0_$__cuda_sm20_div_u64,(.L_x_11 - $__internal_0_$__cuda_sm20_div_u64)
$__internal_0_$__cuda_sm20_div_u64:
[----:B------:R-:W0:Y:S01]  /*11f0*/  LDCU.64 UR8, c[0x0][0x398] ;  /* 0x00007300ff0877ac */ /* 0x000e220008000a00 */
[----:B------:R-:W1:Y:S01]  /*1200*/  LDC.64 R6, c[0x0][0x398] ;  /* 0x0000e600ff067b82 */ /* 0x000e620000000a00 */
[----:B0-----:R-:W0:Y:S08]  /*1210*/  I2F.U64.RP R2, UR8 ;  /* 0x0000000800027d12 */ /* 0x001e300008309000 */
[----:B0-----:R-:W0:Y:S02]  /*1220*/  MUFU.RCP R2, R2 ;  /* 0x0000000200027308 */ /* 0x001e240000001000 */
[----:B0-----:R-:W-:-:S06]  /*1230*/  VIADD R8, R2, 0x1ffffffe ;  /* 0x1ffffffe02087836 */ /* 0x001fcc0000000000 */
[----:B------:R-:W1:Y:S02]  /*1240*/  F2I.U64.TRUNC R8, R8 ;  /* 0x0000000800087311 */ /* 0x000e64000020d800 */
[----:B-1----:R-:W-:-:S04]  /*1250*/  IMAD.WIDE.U32 R10, R8, R6, RZ ;  /* 0x00000006080a7225 */ /* 0x002fc800078e00ff */
[C---:B------:R-:W-:Y:S01]  /*1260*/  IMAD R5, R8.reuse, R7, R11 ;  /* 0x0000000708057224 */ /* 0x040fe200078e020b */
[----:B------:R-:W-:Y:S01]  /*1270*/  IADD3 R13, P0, PT, RZ, -R10, RZ ;  /* 0x8000000aff0d7210 */ /* 0x000fe20007f1e0ff */
[----:B------:R-:W-:Y:S02]  /*1280*/  IMAD.MOV.U32 R11, RZ, RZ, R8 ;  /* 0x000000ffff0b7224 */ /* 0x000fe400078e0008 */
[----:B------:R-:W-:Y:S02]  /*1290*/  IMAD R5, R9, R6, R5 ;  /* 0x0000000609057224 */ /* 0x000fe400078e0205 */
[----:B------:R-:W-:-:S04]  /*12a0*/  IMAD.HI.U32 R10, R8, R13, RZ ;  /* 0x0000000d080a7227 */ /* 0x000fc800078e00ff */
[----:B------:R-:W-:-:S04]  /*12b0*/  IMAD.X R5, RZ, RZ, ~R5, P0 ;  /* 0x000000ffff057224 */ /* 0x000fc800000e0e05 */
[----:B------:R-:W-:-:S04]  /*12c0*/  IMAD.WIDE.U32 R10, P0, R8, R5, R10 ;  /* 0x00000005080a7225 */ /* 0x000fc8000780000a */
[C---:B------:R-:W-:Y:S02]  /*12d0*/  IMAD R15, R9.reuse, R5, RZ ;  /* 0x00000005090f7224 */ /* 0x040fe400078e02ff */
[----:B------:R-:W-:-:S04]  /*12e0*/  IMAD.HI.U32 R10, P1, R9, R13, R10 ;  /* 0x0000000d090a7227 */ /* 0x000fc8000782000a */
[----:B------:R-:W-:Y:S01]  /*12f0*/  IMAD.HI.U32 R5, R9, R5, RZ ;  /* 0x0000000509057227 */ /* 0x000fe200078e00ff */
[----:B------:R-:W-:-:S03]  /*1300*/  IADD3 R11, P2, PT, R15, R10, RZ ;  /* 0x0000000a0f0b7210 */ /* 0x000fc60007f5e0ff */
[----:B------:R-:W-:Y:S02]  /*1310*/  IMAD.X R2, R5, 0x1, R9, P0 ;  /* 0x0000000105027824 */ /* 0x000fe400000e0609 */
[----:B------:R-:W-:-:S03]  /*1320*/  IMAD.WIDE.U32 R8, R11, R6, RZ ;  /* 0x000000060b087225 */ /* 0x000fc600078e00ff */
[----:B------:R-:W-:Y:S01]  /*1330*/  IADD3.X R5, PT, PT, RZ, RZ, R2, P2, P1 ;  /* 0x000000ffff057210 */ /* 0x000fe200017e2402 */
[----:B------:R-:W-:Y:S01]  /*1340*/  IMAD R2, R11, R7, R9 ;  /* 0x000000070b027224 */ /* 0x000fe200078e0209 */
[----:B------:R-:W-:-:S03]  /*1350*/  IADD3 R9, P0, PT, RZ, -R8, RZ ;  /* 0x80000008ff097210 */ /* 0x000fc60007f1e0ff */
        /* <DEDUP_REMOVED lines=9> */
[----:B------:R-:W-:-:S03]  /*13f0*/  IMAD.HI.U32 R8, R11, R3, RZ ;  /* 0x000000030b087227 */ /* 0x000fc600078e00ff */
[----:B------:R-:W-:Y:S01]  /*1400*/  IADD3.X R5, PT, PT, RZ, RZ, R5, P2, P1 ;  /* 0x000000ffff057210 */ /* 0x000fe200017e2405 */
[----:B------:R-:W-:Y:S02]  /*1410*/  IMAD.MOV.U32 R9, RZ, RZ, RZ ;  /* 0x000000ffff097224 */ /* 0x000fe400078e00ff */
[----:B------:R-:W-:-:S04]  /*1420*/  IMAD.WIDE.U32 R8, R11, R4, R8 ;  /* 0x000000040b087225 */ /* 0x000fc800078e0008 */
[C---:B------:R-:W-:Y:S02]  /*1430*/  IMAD R11, R5.reuse, R4, RZ ;  /* 0x00000004050b7224 */ /* 0x040fe400078e02ff */
[----:B------:R-:W-:-:S04]  /*1440*/  IMAD.HI.U32 R8, P0, R5, R3, R8 ;  /* 0x0000000305087227 */ /* 0x000fc80007800008 */
[----:B------:R-:W-:Y:S01]  /*1450*/  IMAD.HI.U32 R2, R5, R4, RZ ;  /* 0x0000000405027227 */ /* 0x000fe200078e00ff */
[----:B------:R-:W-:-:S03]  /*1460*/  IADD3 R5, P1, PT, R11, R8, RZ ;  /* 0x000000080b057210 */ /* 0x000fc60007f3e0ff */
[----:B------:R-:W-:Y:S02]  /*1470*/  IMAD.X R2, RZ, RZ, R2, P0 ;  /* 0x000000ffff027224 */ /* 0x000fe400000e0602 */
[----:B------:R-:W-:-:S04]  /*1480*/  IMAD.WIDE.U32 R8, R5, R6, RZ ;  /* 0x0000000605087225 */ /* 0x000fc800078e00ff */
[----:B------:R-:W-:Y:S01]  /*1490*/  IMAD.X R11, RZ, RZ, R2, P1 ;  /* 0x000000ffff0b7224 */ /* 0x000fe200008e0602 */
[----:B------:R-:W-:Y:S01]  /*14a0*/  IADD3 R13, P1, PT, -R8, R3, RZ ;  /* 0x00000003080d7210 */ /* 0x000fe20007f3e1ff */
[----:B------:R-:W-:-:S03]  /*14b0*/  IMAD R2, R5, R7, R9 ;  /* 0x0000000705027224 */ /* 0x000fc600078e0209 */
[-C--:B------:R-:W-:Y:S01]  /*14c0*/  ISETP.GE.U32.AND P0, PT, R13, R6.reuse, PT ;  /* 0x000000060d00720c */ /* 0x080fe20003f06070 */
[-C--:B------:R-:W-:Y:S02]  /*14d0*/  IMAD R11, R11, R6.reuse, R2 ;  /* 0x000000060b0b7224 */ /* 0x080fe400078e0202 */
[----:B------:R-:W-:Y:S02]  /*14e0*/  VIADD R2, R5, 0x1 ;  /* 0x0000000105027836 */ /* 0x000fe40000000000 */
[----:B------:R-:W-:Y:S01]  /*14f0*/  IMAD.X R10, R4, 0x1, ~R11, P1 ;  /* 0x00000001040a7824 */ /* 0x000fe200008e0e0b */
[----:B------:R-:W-:-:S04]  /*1500*/  IADD3 R9, P1, PT, R13, -R6, RZ ;  /* 0x800000060d097210 */ /* 0x000fc80007f3e0ff */
[C---:B------:R-:W-:Y:S01]  /*1510*/  ISETP.GE.U32.AND.EX P0, PT, R10.reuse, R7, PT, P0 ;  /* 0x000000070a00720c */ /* 0x040fe20003f06100 */
[----:B------:R-:W-:Y:S01]  /*1520*/  IMAD.X R8, R10, 0x1, ~R7, P1 ;  /* 0x000000010a087824 */ /* 0x000fe200008e0e07 */
[----:B------:R-:W-:Y:S02]  /*1530*/  ISETP.NE.U32.AND P1, PT, R6, RZ, PT ;  /* 0x000000ff0600720c */ /* 0x000fe40003f25070 */
[----:B------:R-:W-:Y:S02]  /*1540*/  SEL R9, R9, R13, P0 ;  /* 0x0000000d09097207 */ /* 0x000fe40000000000 */
[----:B------:R-:W-:Y:S02]  /*1550*/  SEL R2, R2, R5, P0 ;  /* 0x0000000502027207 */ /* 0x000fe40000000000 */
[----:B------:R-:W-:Y:S02]  /*1560*/  SEL R8, R8, R10, P0 ;  /* 0x0000000a08087207 */ /* 0x000fe40000000000 */
[----:B------:R-:W-:Y:S01]  /*1570*/  ISETP.GE.U32.AND P0, PT, R9, R6, PT ;  /* 0x000000060900720c */ /* 0x000fe20003f06070 */
[----:B------:R-:W-:Y:S01]  /*1580*/  VIADD R9, R2, 0x1 ;  /* 0x0000000102097836 */ /* 0x000fe20000000000 */
[----:B------:R-:W-:Y:S01]  /*1590*/  ISETP.NE.AND.EX P1, PT, R7, RZ, PT, P1 ;  /* 0x000000ff0700720c */ /* 0x000fe20003f25310 */
[----:B------:R-:W-:Y:S01]  /*15a0*/  IMAD.MOV.U32 R6, RZ, RZ, R0 ;  /* 0x000000ffff067224 */ /* 0x000fe200078e0000 */
[----:B------:R-:W-:Y:S01]  /*15b0*/  ISETP.GE.U32.AND.EX P0, PT, R8, R7, PT, P0 ;  /* 0x000000070800720c */ /* 0x000fe20003f06100 */
[----:B------:R-:W-:-:S03]  /*15c0*/  IMAD.MOV.U32 R7, RZ, RZ, 0x0 ;  /* 0x00000000ff077424 */ /* 0x000fc600078e00ff */
[----:B------:R-:W-:-:S04]  /*15d0*/  SEL R9, R9, R2, P0 ;  /* 0x0000000209097207 */ /* 0x000fc80000000000 */
[----:B------:R-:W-:Y:S01]  /*15e0*/  SEL R9, R9, 0xffffffff, P1 ;  /* 0xffffffff09097807 */ /* 0x000fe20000800000 */
[----:B------:R-:W-:Y:S06]  /*15f0*/  RET.REL.NODEC R6 `(_Z13matmul_kernelPKfS0_Pfm) ;  /* 0xffffffe806807950 */ /* 0x000fec0003c3ffff */
.L_x_10:
[----:B------:R-:W-:-:S00]  /*1600*/  BRA `(.L_x_10) ;  /* 0xfffffffc00fc7947 */ /* 0x000fc0000383ffff */
[----:B------:R-:W-:-:S00]  /*1610*/  NOP ;  /* 0x0000000000007918 */ /* 0x000fc00000000000 */
        /* <DEDUP_REMOVED lines=14> */
.L_x_11:


//--------------------- .nv.shared.reserved.0     --------------------------
	.section	.nv.shared.reserved.0,"aw",@nobits
	.weak		__nv_reservedSMEM_offset_0_alias
	.size		__nv_reservedSMEM_offset_0_alias, 0, 64
	.other		__nv_reservedSMEM_offset_0_alias,@"STO_CUDA_RESERVED_SHARED STV_DEFAULT"
__nv_reservedSMEM_offset_0_alias:
	.zero		0
	.zero		64


//--------------------- .nv.constant0._Z13matmul_kernelPKfS0_Pfm --------------------------
	.section	.nv.constant0._Z13matmul_kernelPKfS0_Pfm,"a",@progbits
	.sectionflags	@""
	.align	4
.nv.constant0._Z13matmul_kernelPKfS0_Pfm:
	.zero		928


//--------------------- SYMBOLS --------------------------

	.type		.nv.reservedSmem.offset0,@object
	.size		.nv.reservedSmem.offset0,0x4
